//
// Generated by NVIDIA NVVM Compiler
//
// Compiler Build ID: CL-36424714
// Cuda compilation tools, release 13.0, V13.0.88
// Based on NVVM 20.0.0
//

.version 9.0
.target sm_100
.address_size 64

	// .globl	_Z11ray_tracingP5Color4Vec3f

.visible .entry _Z11ray_tracingP5Color4Vec3f(
	.param .u64 .ptr .align 1 _Z11ray_tracingP5Color4Vec3f_param_0,
	.param .align 4 .b8 _Z11ray_tracingP5Color4Vec3f_param_1[12],
	.param .f32 _Z11ray_tracingP5Color4Vec3f_param_2
)
{
	.reg .pred 	%p<5>;
	.reg .b32 	%r<14>;
	.reg .b32 	%f<38>;
	.reg .b64 	%rd<7>;

	ld.param.f32 	%f5, [_Z11ray_tracingP5Color4Vec3f_param_1+8];
	ld.param.f32 	%f4, [_Z11ray_tracingP5Color4Vec3f_param_1+4];
	ld.param.f32 	%f3, [_Z11ray_tracingP5Color4Vec3f_param_1];
	ld.param.u64 	%rd2, [_Z11ray_tracingP5Color4Vec3f_param_0];
	ld.param.f32 	%f6, [_Z11ray_tracingP5Color4Vec3f_param_2];
	cvta.to.global.u64 	%rd1, %rd2;
	mov.u32 	%r4, %ctaid.x;
	mov.u32 	%r5, %ntid.x;
	mov.u32 	%r6, %tid.x;
	mad.lo.s32 	%r1, %r4, %r5, %r6;
	mov.u32 	%r7, %ctaid.y;
	mov.u32 	%r8, %ntid.y;
	mov.u32 	%r9, %tid.y;
	mad.lo.s32 	%r10, %r7, %r8, %r9;
	setp.gt.s32 	%p1, %r1, 799;
	setp.gt.u32 	%p2, %r10, 599;
	or.pred  	%p3, %p1, %p2;
	@%p3 bra 	$L__BB0_4;
	mad.lo.s32 	%r3, %r10, 800, %r1;
	cvt.rn.f32.s32 	%f7, %r1;
	div.rn.f32 	%f1, %f7, 0f44480000;
	cvt.rn.f32.u32 	%f8, %r10;
	div.rn.f32 	%f2, %f8, 0f44160000;
	fma.rn.f32 	%f9, %f1, 0f40000000, 0fBF800000;
	fma.rn.f32 	%f10, %f2, 0f40000000, 0fBF800000;
	mul.f32 	%f11, %f10, %f10;
	fma.rn.f32 	%f12, %f9, %f9, %f11;
	add.f32 	%f13, %f12, 0f3F800000;
	sqrt.rn.f32 	%f14, %f13;
	div.rn.f32 	%f15, %f9, %f14;
	div.rn.f32 	%f16, %f10, %f14;
	mov.f32 	%f17, 0fBF800000;
	div.rn.f32 	%f18, %f17, %f14;
	mov.f32 	%f19, 0f00000000;
	sub.f32 	%f20, %f19, %f3;
	sub.f32 	%f21, %f19, %f4;
	sub.f32 	%f22, %f19, %f5;
	mul.f32 	%f23, %f16, %f16;
	fma.rn.f32 	%f24, %f15, %f15, %f23;
	fma.rn.f32 	%f25, %f18, %f18, %f24;
	mul.f32 	%f26, %f21, %f16;
	fma.rn.f32 	%f27, %f20, %f15, %f26;
	fma.rn.f32 	%f28, %f22, %f18, %f27;
	add.f32 	%f29, %f28, %f28;
	mul.f32 	%f30, %f21, %f21;
	fma.rn.f32 	%f31, %f20, %f20, %f30;
	fma.rn.f32 	%f32, %f22, %f22, %f31;
	mul.f32 	%f33, %f6, %f6;
	sub.f32 	%f34, %f32, %f33;
	mul.f32 	%f35, %f29, %f29;
	mul.f32 	%f36, %f25, 0f40800000;
	mul.f32 	%f37, %f34, %f36;
	setp.leu.f32 	%p4, %f35, %f37;
	@%p4 bra 	$L__BB0_3;
	mul.wide.s32 	%rd5, %r3, 12;
	add.s64 	%rd6, %rd1, %rd5;
	mov.b32 	%r12, 1065353216;
	st.global.u32 	[%rd6], %r12;
	mov.b32 	%r13, 0;
	st.global.u32 	[%rd6+4], %r13;
	st.global.u32 	[%rd6+8], %r13;
	bra.uni 	$L__BB0_4;
$L__BB0_3:
	mul.wide.s32 	%rd3, %r3, 12;
	add.s64 	%rd4, %rd1, %rd3;
	st.global.f32 	[%rd4], %f1;
	st.global.f32 	[%rd4+4], %f2;
	mov.b32 	%r11, 1045220557;
	st.global.u32 	[%rd4+8], %r11;
$L__BB0_4:
	ret;

}


// ===== COMPILED SASS (sm_100) =====

	.target	sm_100

	.elftype	@"ET_EXEC"


//--------------------- .note.nv.tkinfo           --------------------------
	.section	.note.nv.tkinfo,"",@"SHT_NOTE"
	.sectionflags	@"SHF_NOTE_NV_TKINFO"
	.tkinfo
        /*0018*/ 	.word	0x00000002
        /*0030*/ 	.string	""
        /*0030*/ 	.string	"ptxas"
        /*0030*/ 	.string	"Cuda compilation tools, release 13.0, V13.0.88"
        /*0030*/ 	.string	"Build cuda_13.0.r13.0/compiler.36424714_0"
        /*0030*/ 	.string	"-arch sm_100 -m 64 "



//--------------------- .note.nv.cuinfo           --------------------------
	.section	.note.nv.cuinfo,"",@"SHT_NOTE"
	.sectionflags	@"SHF_NOTE_NV_CUINFO"
        /*0018*/ 	.short	0x0002
        /*001a*/ 	.short	0x0064
        /*001c*/ 	.short	0x0082
	.zero		2


//--------------------- .nv.info                  --------------------------
	.section	.nv.info,"",@"SHT_CUDA_INFO"
	.align	4


	//----- nvinfo : EIATTR_REGCOUNT
	.align		4
        /*0000*/ 	.byte	0x04, 0x2f
        /*0002*/ 	.short	(.L_1 - .L_0)
	.align		4
.L_0:
        /*0004*/ 	.word	index@(_Z11ray_tracingP5Color4Vec3f)
        /*0008*/ 	.word	0x00000016


	//----- nvinfo : EIATTR_FRAME_SIZE
	.align		4
.L_1:
        /*000c*/ 	.byte	0x04, 0x11
        /*000e*/ 	.short	(.L_3 - .L_2)
	.align		4
.L_2:
        /*0010*/ 	.word	index@($__internal_1_$__cuda_sm3x_div_rn_noftz_f32_slowpath)
        /*0014*/ 	.word	0x00000000


	//----- nvinfo : EIATTR_FRAME_SIZE
	.align		4
.L_3:
        /*0018*/ 	.byte	0x04, 0x11
        /*001a*/ 	.short	(.L_5 - .L_4)
	.align		4
.L_4:
        /*001c*/ 	.word	index@($__internal_0_$__cuda_sm20_sqrt_rn_f32_slowpath)
        /*0020*/ 	.word	0x00000000


	//----- nvinfo : EIATTR_FRAME_SIZE
	.align		4
.L_5:
        /*0024*/ 	.byte	0x04, 0x11
        /*0026*/ 	.short	(.L_7 - .L_6)
	.align		4
.L_6:
        /*0028*/ 	.word	index@(_Z11ray_tracingP5Color4Vec3f)
        /*002c*/ 	.word	0x00000000


	//----- nvinfo : EIATTR_MIN_STACK_SIZE
	.align		4
.L_7:
        /*0030*/ 	.byte	0x04, 0x12
        /*0032*/ 	.short	(.L_9 - .L_8)
	.align		4
.L_8:
        /*0034*/ 	.word	index@(_Z11ray_tracingP5Color4Vec3f)
        /*0038*/ 	.word	0x00000000
.L_9:


//--------------------- .nv.compat                --------------------------
	.section	.nv.compat,"",@"SHT_CUDA_COMPAT_INFO"
	.align	4
        /*0000*/ 	.byte	0x02, 0x09, 0x00, 0x00, 0x02, 0x02, 0x01, 0x00, 0x02, 0x05, 0x05, 0x00, 0x03, 0x07, 0x01, 0x01
        /*0010*/ 	.byte	0x02, 0x03, 0x00, 0x00, 0x02, 0x06, 0x01, 0x00, 0x04, 0x0b, 0x08, 0x00, 0x01, 0x00, 0x00, 0x00
        /*0020*/ 	.byte	0x00, 0x00, 0x00, 0x00


//--------------------- .nv.info._Z11ray_tracingP5Color4Vec3f --------------------------
	.section	.nv.info._Z11ray_tracingP5Color4Vec3f,"",@"SHT_CUDA_INFO"
	.sectionflags	@""
	.align	4


	//----- nvinfo : EIATTR_CUDA_API_VERSION
	.align		4
        /*0000*/ 	.byte	0x04, 0x37
        /*0002*/ 	.short	(.L_11 - .L_10)
.L_10:
        /*0004*/ 	.word	0x00000082


	//----- nvinfo : EIATTR_KPARAM_INFO
	.align		4
.L_11:
        /*0008*/ 	.byte	0x04, 0x17
        /*000a*/ 	.short	(.L_13 - .L_12)
.L_12:
        /*000c*/ 	.word	0x00000000
        /*0010*/ 	.short	0x0002
        /*0012*/ 	.short	0x0014
        /*0014*/ 	.byte	0x00, 0xf0, 0x11, 0x00


	//----- nvinfo : EIATTR_KPARAM_INFO
	.align		4
.L_13:
        /*0018*/ 	.byte	0x04, 0x17
        /*001a*/ 	.short	(.L_15 - .L_14)
.L_14:
        /*001c*/ 	.word	0x00000000
        /*0020*/ 	.short	0x0001
        /*0022*/ 	.short	0x0008
        /*0024*/ 	.byte	0x00, 0xf0, 0x31, 0x00


	//----- nvinfo : EIATTR_KPARAM_INFO
	.align		4
.L_15:
        /*0028*/ 	.byte	0x04, 0x17
        /*002a*/ 	.short	(.L_17 - .L_16)
.L_16:
        /*002c*/ 	.word	0x00000000
        /*0030*/ 	.short	0x0000
        /*0032*/ 	.short	0x0000
        /*0034*/ 	.byte	0x00, 0xf5, 0x21, 0x00


	//----- nvinfo : EIATTR_SPARSE_MMA_MASK
	.align		4
.L_17:
        /*0038*/ 	.byte	0x03, 0x50
        /*003a*/ 	.short	0x0000


	//----- nvinfo : EIATTR_MAXREG_COUNT
	.align		4
        /*003c*/ 	.byte	0x03, 0x1b
        /*003e*/ 	.short	0x00ff


	//----- nvinfo : EIATTR_MERCURY_ISA_VERSION
	.align		4
        /*0040*/ 	.byte	0x03, 0x5f
        /*0042*/ 	.short	0x0101


	//----- nvinfo : EIATTR_VRC_CTA_INIT_COUNT
	.align		4
        /*0044*/ 	.byte	0x02, 0x4a
	.zero		1
	.zero		1


	//----- nvinfo : EIATTR_EXIT_INSTR_OFFSETS
	.align		4
        /*0048*/ 	.byte	0x04, 0x1c
        /*004a*/ 	.short	(.L_19 - .L_18)


	//   ....[0]....
.L_18:
        /*004c*/ 	.word	0x000000b0


	//   ....[1]....
        /*0050*/ 	.word	0x00000890


	//   ....[2]....
        /*0054*/ 	.word	0x00000900


	//----- nvinfo : EIATTR_CRS_STACK_SIZE
	.align		4
.L_19:
        /*0058*/ 	.byte	0x04, 0x1e
        /*005a*/ 	.short	(.L_21 - .L_20)
.L_20:
        /*005c*/ 	.word	0x00000000


	//----- nvinfo : EIATTR_CBANK_PARAM_SIZE
	.align		4
.L_21:
        /*0060*/ 	.byte	0x03, 0x19
        /*0062*/ 	.short	0x0018


	//----- nvinfo : EIATTR_PARAM_CBANK
	.align		4
        /*0064*/ 	.byte	0x04, 0x0a
        /*0066*/ 	.short	(.L_23 - .L_22)
	.align		4
.L_22:
        /*0068*/ 	.word	index@(.nv.constant0._Z11ray_tracingP5Color4Vec3f)
        /*006c*/ 	.short	0x0380
        /*006e*/ 	.short	0x0018


	//----- nvinfo : EIATTR_SW_WAR
	.align		4
.L_23:
        /*0070*/ 	.byte	0x04, 0x36
        /*0072*/ 	.short	(.L_25 - .L_24)
.L_24:
        /*0074*/ 	.word	0x00000008
.L_25:


//--------------------- .nv.callgraph             --------------------------
	.section	.nv.callgraph,"",@"SHT_CUDA_CALLGRAPH"
	.align	4
	.sectionentsize	8
	.align		4
        /*0000*/ 	.word	0x00000000
	.align		4
        /*0004*/ 	.word	0xffffffff
	.align		4
        /*0008*/ 	.word	0x00000000
	.align		4
        /*000c*/ 	.word	0xfffffffe
	.align		4
        /*0010*/ 	.word	0x00000000
	.align		4
        /*0014*/ 	.word	0xfffffffd
	.align		4
        /*0018*/ 	.word	0x00000000
	.align		4
        /*001c*/ 	.word	0xfffffffc


//--------------------- .text._Z11ray_tracingP5Color4Vec3f --------------------------
	.section	.text._Z11ray_tracingP5Color4Vec3f,"ax",@progbits
	.align	128
        .global         _Z11ray_tracingP5Color4Vec3f
        .type           _Z11ray_tracingP5Color4Vec3f,@function
        .size           _Z11ray_tracingP5Color4Vec3f,(.L_x_27 - _Z11ray_tracingP5Color4Vec3f)
        .other          _Z11ray_tracingP5Color4Vec3f,@"STO_CUDA_ENTRY STV_DEFAULT"
_Z11ray_tracingP5Color4Vec3f:
.text._Z11ray_tracingP5Color4Vec3f:
[----:B------:R-:W-:Y:S01]  /*0000*/  LDC R1, c[0x0][0x37c] ;  /* 0x0000df00ff017b82 */ /* 0x000fe20000000800 */
[----:B------:R-:W0:Y:S07]  /*0010*/  S2R R3, SR_TID.Y ;  /* 0x0000000000037919 */ /* 0x000e2e0000002200 */
[----:B------:R-:W1:Y:S01]  /*0020*/  LDC R5, c[0x0][0x360] ;  /* 0x0000d800ff057b82 */ /* 0x000e620000000800 */
[----:B------:R-:W1:Y:S07]  /*0030*/  S2R R0, SR_TID.X ;  /* 0x0000000000007919 */ /* 0x000e6e0000002100 */
[----:B------:R-:W0:Y:S08]  /*0040*/  S2UR UR5, SR_CTAID.Y ;  /* 0x00000000000579c3 */ /* 0x000e300000002600 */
[----:B------:R-:W0:Y:S08]  /*0050*/  LDC R6, c[0x0][0x364] ;  /* 0x0000d900ff067b82 */ /* 0x000e300000000800 */
[----:B------:R-:W1:Y:S01]  /*0060*/  S2UR UR4, SR_CTAID.X ;  /* 0x00000000000479c3 */ /* 0x000e620000002500 */
[----:B0-----:R-:W-:-:S05]  /*0070*/  IMAD R6, R6, UR5, R3 ;  /* 0x0000000506067c24 */ /* 0x001fca000f8e0203 */
[----:B------:R-:W-:Y:S01]  /*0080*/  ISETP.GT.U32.AND P0, PT, R6, 0x257, PT ;  /* 0x000002570600780c */ /* 0x000fe20003f04070 */
[----:B-1----:R-:W-:-:S05]  /*0090*/  IMAD R5, R5, UR4, R0 ;  /* 0x0000000405057c24 */ /* 0x002fca000f8e0200 */
[----:B------:R-:W-:-:S13]  /*00a0*/  ISETP.GT.OR P0, PT, R5, 0x31f, P0 ;  /* 0x0000031f0500780c */ /* 0x000fda0000704670 */
[----:B------:R-:W-:Y:S05]  /*00b0*/  @P0 EXIT ;  /* 0x000000000000094d */ /* 0x000fea0003800000 */
[----:B------:R-:W-:Y:S01]  /*00c0*/  HFMA2 R3, -RZ, RZ, 0.82958984375, -112.625 ;  /* 0x3aa3d70aff037431 */ /* 0x000fe200000001ff */
[----:B------:R-:W-:Y:S01]  /*00d0*/  MOV R2, 0x44480000 ;  /* 0x4448000000027802 */ /* 0x000fe20000000f00 */
[----:B------:R-:W-:Y:S01]  /*00e0*/  BSSY.RECONVERGENT B0, `(.L_x_0) ;  /* 0x000000f000007945 */ /* 0x000fe20003800200 */
[----:B------:R-:W-:Y:S01]  /*00f0*/  I2FP.F32.S32 R0, R5 ;  /* 0x0000000500007245 */ /* 0x000fe20000201400 */
[----:B------:R-:W-:-:S03]  /*0100*/  IMAD R5, R6, 0x320, R5 ;  /* 0x0000032006057824 */ /* 0x000fc600078e0205 */
[----:B------:R-:W0:Y:S01]  /*0110*/  FCHK P0, R0, 800 ;  /* 0x4448000000007902 */ /* 0x000e220000000000 */
[----:B------:R-:W-:-:S04]  /*0120*/  FFMA R2, R3, -R2, 1 ;  /* 0x3f80000003027423 */ /* 0x000fc80000000802 */
[----:B------:R-:W-:-:S04]  /*0130*/  FFMA R3, R2, R3, 0.0012499999720603227615 ;  /* 0x3aa3d70a02037423 */ /* 0x000fc80000000003 */
[----:B------:R-:W-:-:S04]  /*0140*/  FFMA R4, R0, R3, RZ ;  /* 0x0000000300047223 */ /* 0x000fc800000000ff */
[----:B------:R-:W-:-:S04]  /*0150*/  FFMA R2, R4, -800, R0 ;  /* 0xc448000004027823 */ /* 0x000fc80000000000 */
[----:B------:R-:W-:Y:S01]  /*0160*/  FFMA R4, R3, R2, R4 ;  /* 0x0000000203047223 */ /* 0x000fe20000000004 */
[----:B0-----:R-:W-:Y:S06]  /*0170*/  @!P0 BRA `(.L_x_1) ;  /* 0x0000000000148947 */ /* 0x001fec0003800000 */
[----:B------:R-:W-:Y:S01]  /*0180*/  IMAD.MOV.U32 R2, RZ, RZ, R0 ;  /* 0x000000ffff027224 */ /* 0x000fe200078e0000 */
[----:B------:R-:W-:Y:S02]  /*0190*/  MOV R3, 0x44480000 ;  /* 0x4448000000037802 */ /* 0x000fe40000000f00 */
[----:B------:R-:W-:-:S07]  /*01a0*/  MOV R10, 0x1c0 ;  /* 0x000001c0000a7802 */ /* 0x000fce0000000f00 */
[----:B------:R-:W-:Y:S05]  /*01b0*/  CALL.REL.NOINC `($__internal_1_$__cuda_sm3x_div_rn_noftz_f32_slowpath) ;  /* 0x0000000800307944 */ /* 0x000fea0003c00000 */
[----:B------:R-:W-:-:S07]  /*01c0*/  MOV R4, R2 ;  /* 0x0000000200047202 */ /* 0x000fce0000000f00 */
.L_x_1:
[----:B------:R-:W-:Y:S05]  /*01d0*/  BSYNC.RECONVERGENT B0 ;  /* 0x0000000000007941 */ /* 0x000fea0003800200 */
.L_x_0:
[----:B------:R-:W-:Y:S01]  /*01e0*/  HFMA2 R2, -RZ, RZ, 4.0859375, 0 ;  /* 0x44160000ff027431 */ /* 0x000fe200000001ff */
[----:B------:R-:W-:Y:S01]  /*01f0*/  I2FP.F32.U32 R0, R6 ;  /* 0x0000000600007245 */ /* 0x000fe20000201000 */
[----:B------:R-:W-:Y:S01]  /*0200*/  IMAD.MOV.U32 R3, RZ, RZ, 0x3ada740e ;  /* 0x3ada740eff037424 */ /* 0x000fe200078e00ff */
[----:B------:R-:W-:Y:S02]  /*0210*/  BSSY.RECONVERGENT B0, `(.L_x_2) ;  /* 0x000000d000007945 */ /* 0x000fe40003800200 */
[----:B------:R-:W0:Y:S01]  /*0220*/  FCHK P0, R0, 600 ;  /* 0x4416000000007902 */ /* 0x000e220000000000 */
[----:B------:R-:W-:-:S04]  /*0230*/  FFMA R2, R3, -R2, 1 ;  /* 0x3f80000003027423 */ /* 0x000fc80000000802 */
[----:B------:R-:W-:-:S04]  /*0240*/  FFMA R3, R2, R3, 0.0016666667070239782333 ;  /* 0x3ada740e02037423 */ /* 0x000fc80000000003 */
[----:B------:R-:W-:-:S04]  /*0250*/  FFMA R6, R0, R3, RZ ;  /* 0x0000000300067223 */ /* 0x000fc800000000ff */
[----:B------:R-:W-:-:S04]  /*0260*/  FFMA R2, R6, -600, R0 ;  /* 0xc416000006027823 */ /* 0x000fc80000000000 */
[----:B------:R-:W-:Y:S01]  /*0270*/  FFMA R6, R3, R2, R6 ;  /* 0x0000000203067223 */ /* 0x000fe20000000006 */
[----:B0-----:R-:W-:Y:S06]  /*0280*/  @!P0 BRA `(.L_x_3) ;  /* 0x0000000000148947 */ /* 0x001fec0003800000 */
[----:B------:R-:W-:Y:S01]  /*0290*/  MOV R2, R0 ;  /* 0x0000000000027202 */ /* 0x000fe20000000f00 */
[----:B------:R-:W-:Y:S01]  /*02a0*/  IMAD.MOV.U32 R3, RZ, RZ, 0x44160000 ;  /* 0x44160000ff037424 */ /* 0x000fe200078e00ff */
[----:B------:R-:W-:-:S07]  /*02b0*/  MOV R10, 0x2d0 ;  /* 0x000002d0000a7802 */ /* 0x000fce0000000f00 */
[----:B------:R-:W-:Y:S05]  /*02c0*/  CALL.REL.NOINC `($__internal_1_$__cuda_sm3x_div_rn_noftz_f32_slowpath) ;  /* 0x0000000400ec7944 */ /* 0x000fea0003c00000 */
[----:B------:R-:W-:-:S07]  /*02d0*/  MOV R6, R2 ;  /* 0x0000000200067202 */ /* 0x000fce0000000f00 */
.L_x_3:
[----:B------:R-:W-:Y:S05]  /*02e0*/  BSYNC.RECONVERGENT B0 ;  /* 0x0000000000007941 */ /* 0x000fea0003800200 */
.L_x_2:
[----:B------:R-:W-:Y:S01]  /*02f0*/  HFMA2 R3, -RZ, RZ, 2, 0 ;  /* 0x40000000ff037431 */ /* 0x000fe200000001ff */
[----:B------:R-:W-:Y:S04]  /*0300*/  BSSY.RECONVERGENT B0, `(.L_x_4) ;  /* 0x0000012000007945 */ /* 0x000fe80003800200 */
[-C--:B------:R-:W-:Y:S01]  /*0310*/  FFMA R0, R6, R3.reuse, -1 ;  /* 0xbf80000006007423 */ /* 0x080fe20000000003 */
[----:B------:R-:W-:-:S03]  /*0320*/  FFMA R2, R4, R3, -1 ;  /* 0xbf80000004027423 */ /* 0x000fc60000000003 */
[----:B------:R-:W-:-:S04]  /*0330*/  FMUL R3, R0, R0 ;  /* 0x0000000000037220 */ /* 0x000fc80000400000 */
[----:B------:R-:W-:-:S04]  /*0340*/  FFMA R3, R2, R2, R3 ;  /* 0x0000000202037223 */ /* 0x000fc80000000003 */
[----:B------:R-:W-:-:S04]  /*0350*/  FADD R8, R3, 1 ;  /* 0x3f80000003087421 */ /* 0x000fc80000000000 */
[----:B------:R-:W-:Y:S01]  /*0360*/  VIADD R3, R8, 0xf3000000 ;  /* 0xf300000008037836 */ /* 0x000fe20000000000 */
[----:B------:R0:W1:Y:S04]  /*0370*/  MUFU.RSQ R7, R8 ;  /* 0x0000000800077308 */ /* 0x0000680000001400 */
[----:B------:R-:W-:-:S13]  /*0380*/  ISETP.GT.U32.AND P0, PT, R3, 0x727fffff, PT ;  /* 0x727fffff0300780c */ /* 0x000fda0003f04070 */
[----:B01----:R-:W-:Y:S05]  /*0390*/  @!P0 BRA `(.L_x_5) ;  /* 0x0000000000108947 */ /* 0x003fea0003800000 */
[----:B------:R-:W-:-:S07]  /*03a0*/  MOV R12, 0x3c0 ;  /* 0x000003c0000c7802 */ /* 0x000fce0000000f00 */
[----:B------:R-:W-:Y:S05]  /*03b0*/  CALL.REL.NOINC `($__internal_0_$__cuda_sm20_sqrt_rn_f32_slowpath) ;  /* 0x0000000400547944 */ /* 0x000fea0003c00000 */
[----:B------:R-:W-:Y:S01]  /*03c0*/  MOV R3, R7 ;  /* 0x0000000700037202 */ /* 0x000fe20000000f00 */
[----:B------:R-:W-:Y:S06]  /*03d0*/  BRA `(.L_x_6) ;  /* 0x0000000000107947 */ /* 0x000fec0003800000 */
.L_x_5:
[----:B------:R-:W-:Y:S01]  /*03e0*/  FMUL.FTZ R3, R8, R7 ;  /* 0x0000000708037220 */ /* 0x000fe20000410000 */
[----:B------:R-:W-:-:S03]  /*03f0*/  FMUL.FTZ R7, R7, 0.5 ;  /* 0x3f00000007077820 */ /* 0x000fc60000410000 */
[----:B------:R-:W-:-:S04]  /*0400*/  FFMA R8, -R3, R3, R8 ;  /* 0x0000000303087223 */ /* 0x000fc80000000108 */
[----:B------:R-:W-:-:S07]  /*0410*/  FFMA R3, R8, R7, R3 ;  /* 0x0000000708037223 */ /* 0x000fce0000000003 */
.L_x_6:
[----:B------:R-:W-:Y:S05]  /*0420*/  BSYNC.RECONVERGENT B0 ;  /* 0x0000000000007941 */ /* 0x000fea0003800200 */
.L_x_4:
[----:B------:R-:W0:Y:S01]  /*0430*/  MUFU.RCP R8, R3 ;  /* 0x0000000300087308 */ /* 0x000e220000001000 */
[----:B------:R-:W-:Y:S07]  /*0440*/  BSSY.RECONVERGENT B0, `(.L_x_7) ;  /* 0x000000b000007945 */ /* 0x000fee0003800200 */
[----:B------:R-:W1:Y:S01]  /*0450*/  FCHK P0, R2, R3 ;  /* 0x0000000302007302 */ /* 0x000e620000000000 */
[----:B0-----:R-:W-:-:S04]  /*0460*/  FFMA R7, R8, -R3, 1 ;  /* 0x3f80000008077423 */ /* 0x001fc80000000803 */
[----:B------:R-:W-:-:S04]  /*0470*/  FFMA R7, R8, R7, R8 ;  /* 0x0000000708077223 */ /* 0x000fc80000000008 */
[----:B------:R-:W-:-:S04]  /*0480*/  FFMA R8, R2, R7, RZ ;  /* 0x0000000702087223 */ /* 0x000fc800000000ff */
[----:B------:R-:W-:-:S04]  /*0490*/  FFMA R9, R8, -R3, R2 ;  /* 0x8000000308097223 */ /* 0x000fc80000000002 */
[----:B------:R-:W-:Y:S01]  /*04a0*/  FFMA R7, R7, R9, R8 ;  /* 0x0000000907077223 */ /* 0x000fe20000000008 */
[----:B-1----:R-:W-:Y:S06]  /*04b0*/  @!P0 BRA `(.L_x_8) ;  /* 0x00000000000c8947 */ /* 0x002fec0003800000 */
[----:B------:R-:W-:-:S07]  /*04c0*/  MOV R10, 0x4e0 ;  /* 0x000004e0000a7802 */ /* 0x000fce0000000f00 */
[----:B------:R-:W-:Y:S05]  /*04d0*/  CALL.REL.NOINC `($__internal_1_$__cuda_sm3x_div_rn_noftz_f32_slowpath) ;  /* 0x0000000400687944 */ /* 0x000fea0003c00000 */
[----:B------:R-:W-:-:S07]  /*04e0*/  MOV R7, R2 ;  /* 0x0000000200077202 */ /* 0x000fce0000000f00 */
.L_x_8:
[----:B------:R-:W-:Y:S05]  /*04f0*/  BSYNC.RECONVERGENT B0 ;  /* 0x0000000000007941 */ /* 0x000fea0003800200 */
.L_x_7:
        /* <DEDUP_REMOVED lines=9> */
[----:B------:R-:W-:Y:S01]  /*0590*/  IMAD.MOV.U32 R2, RZ, RZ, R0 ;  /* 0x000000ffff027224 */ /* 0x000fe200078e0000 */
[----:B------:R-:W-:-:S07]  /*05a0*/  MOV R10, 0x5c0 ;  /* 0x000005c0000a7802 */ /* 0x000fce0000000f00 */
[----:B------:R-:W-:Y:S05]  /*05b0*/  CALL.REL.NOINC `($__internal_1_$__cuda_sm3x_div_rn_noftz_f32_slowpath) ;  /* 0x0000000400307944 */ /* 0x000fea0003c00000 */
[----:B------:R-:W-:-:S07]  /*05c0*/  MOV R8, R2 ;  /* 0x0000000200087202 */ /* 0x000fce0000000f00 */
.L_x_10:
[----:B------:R-:W-:Y:S05]  /*05d0*/  BSYNC.RECONVERGENT B0 ;  /* 0x0000000000007941 */ /* 0x000fea0003800200 */
.L_x_9:
[----:B------:R-:W0:Y:S01]  /*05e0*/  MUFU.RCP R0, R3 ;  /* 0x0000000300007308 */ /* 0x000e220000001000 */
[----:B------:R-:W-:Y:S01]  /*05f0*/  UMOV UR4, 0x3f800000 ;  /* 0x3f80000000047882 */ /* 0x000fe20000000000 */
[----:B------:R-:W-:Y:S01]  /*0600*/  BSSY.RECONVERGENT B0, `(.L_x_11) ;  /* 0x000000d000007945 */ /* 0x000fe20003800200 */
[----:B------:R-:W-:-:S05]  /*0610*/  MOV R10, UR4 ;  /* 0x00000004000a7c02 */ /* 0x000fca0008000f00 */
[----:B------:R-:W1:Y:S01]  /*0620*/  FCHK P0, -R10, R3 ;  /* 0x000000030a007302 */ /* 0x000e620000000100 */
[----:B0-----:R-:W-:-:S04]  /*0630*/  FFMA R9, R0, -R3, 1 ;  /* 0x3f80000000097423 */ /* 0x001fc80000000803 */
[----:B------:R-:W-:-:S04]  /*0640*/  FFMA R0, R0, R9, R0 ;  /* 0x0000000900007223 */ /* 0x000fc80000000000 */
[----:B------:R-:W-:-:S04]  /*0650*/  FFMA R2, R0, -1, RZ ;  /* 0xbf80000000027823 */ /* 0x000fc800000000ff */
[----:B------:R-:W-:-:S04]  /*0660*/  FFMA R9, R2, -R3, -1 ;  /* 0xbf80000002097423 */ /* 0x000fc80000000803 */
[----:B------:R-:W-:Y:S01]  /*0670*/  FFMA R0, R0, R9, R2 ;  /* 0x0000000900007223 */ /* 0x000fe20000000002 */
[----:B-1----:R-:W-:Y:S06]  /*0680*/  @!P0 BRA `(.L_x_12) ;  /* 0x0000000000108947 */ /* 0x002fec0003800000 */
[----:B------:R-:W-:Y:S01]  /*0690*/  IMAD.MOV.U32 R2, RZ, RZ, -0x40800000 ;  /* 0xbf800000ff027424 */ /* 0x000fe200078e00ff */
[----:B------:R-:W-:-:S07]  /*06a0*/  MOV R10, 0x6c0 ;  /* 0x000006c0000a7802 */ /* 0x000fce0000000f00 */
[----:B------:R-:W-:Y:S05]  /*06b0*/  CALL.REL.NOINC `($__internal_1_$__cuda_sm3x_div_rn_noftz_f32_slowpath) ;  /* 0x0000000000f07944 */ /* 0x000fea0003c00000 */
[----:B------:R-:W-:-:S07]  /*06c0*/  MOV R0, R2 ;  /* 0x0000000200007202 */ /* 0x000fce0000000f00 */
.L_x_12:
[----:B------:R-:W-:Y:S05]  /*06d0*/  BSYNC.RECONVERGENT B0 ;  /* 0x0000000000007941 */ /* 0x000fea0003800200 */
.L_x_11:
[----:B------:R-:W0:Y:S01]  /*06e0*/  LDCU.64 UR4, c[0x0][0x388] ;  /* 0x00007100ff0477ac */ /* 0x000e220008000a00 */
[----:B------:R-:W1:Y:S01]  /*06f0*/  LDC.64 R2, c[0x0][0x390] ;  /* 0x0000e400ff027b82 */ /* 0x000e620000000a00 */
[----:B------:R-:W-:-:S04]  /*0700*/  FMUL R12, R8, R8 ;  /* 0x00000008080c7220 */ /* 0x000fc80000400000 */
[----:B------:R-:W-:-:S04]  /*0710*/  FFMA R11, R7, R7, R12 ;  /* 0x00000007070b7223 */ /* 0x000fc8000000000c */
[----:B------:R-:W-:-:S04]  /*0720*/  FFMA R11, R0, R0, R11 ;  /* 0x00000000000b7223 */ /* 0x000fc8000000000b */
[----:B------:R-:W-:Y:S01]  /*0730*/  FMUL R11, R11, 4 ;  /* 0x408000000b0b7820 */ /* 0x000fe20000400000 */
[----:B0-----:R-:W-:Y:S01]  /*0740*/  FADD R9, RZ, -UR5 ;  /* 0x80000005ff097e21 */ /* 0x001fe20008000000 */
[----:B------:R-:W-:Y:S01]  /*0750*/  FADD R10, RZ, -UR4 ;  /* 0x80000004ff0a7e21 */ /* 0x000fe20008000000 */
[----:B------:R-:W0:Y:S02]  /*0760*/  LDCU.64 UR4, c[0x0][0x358] ;  /* 0x00006b00ff0477ac */ /* 0x000e240008000a00 */
[C---:B------:R-:W-:Y:S01]  /*0770*/  FMUL R13, R9.reuse, R9 ;  /* 0x00000009090d7220 */ /* 0x040fe20000400000 */
[----:B------:R-:W-:Y:S01]  /*0780*/  FMUL R8, R9, R8 ;  /* 0x0000000809087220 */ /* 0x000fe20000400000 */
[----:B-1----:R-:W-:Y:S02]  /*0790*/  FADD R9, RZ, -R2 ;  /* 0x80000002ff097221 */ /* 0x002fe40000000000 */
[C---:B------:R-:W-:Y:S01]  /*07a0*/  FFMA R2, R10.reuse, R10, R13 ;  /* 0x0000000a0a027223 */ /* 0x040fe2000000000d */
[----:B------:R-:W-:-:S03]  /*07b0*/  FFMA R8, R10, R7, R8 ;  /* 0x000000070a087223 */ /* 0x000fc60000000008 */
[C---:B------:R-:W-:Y:S01]  /*07c0*/  FFMA R2, R9.reuse, R9, R2 ;  /* 0x0000000909027223 */ /* 0x040fe20000000002 */
[----:B------:R-:W-:-:S03]  /*07d0*/  FFMA R8, R9, R0, R8 ;  /* 0x0000000009087223 */ /* 0x000fc60000000008 */
[----:B------:R-:W-:Y:S01]  /*07e0*/  FFMA R2, -R3, R3, R2 ;  /* 0x0000000303027223 */ /* 0x000fe20000000102 */
[----:B------:R-:W-:-:S03]  /*07f0*/  FADD R8, R8, R8 ;  /* 0x0000000808087221 */ /* 0x000fc60000000000 */
[----:B------:R-:W-:Y:S01]  /*0800*/  FMUL R11, R2, R11 ;  /* 0x0000000b020b7220 */ /* 0x000fe20000400000 */
[----:B------:R-:W-:-:S05]  /*0810*/  FMUL R8, R8, R8 ;  /* 0x0000000808087220 */ /* 0x000fca0000400000 */
[----:B------:R-:W-:-:S13]  /*0820*/  FSETP.GT.AND P0, PT, R8, R11, PT ;  /* 0x0000000b0800720b */ /* 0x000fda0003f04000 */
[----:B------:R-:W1:Y:S01]  /*0830*/  @P0 LDC.64 R2, c[0x0][0x380] ;  /* 0x0000e000ff020b82 */ /* 0x000e620000000a00 */
[----:B------:R-:W-:Y:S01]  /*0840*/  @P0 MOV R7, 0x3f800000 ;  /* 0x3f80000000070802 */ /* 0x000fe20000000f00 */
[----:B-1----:R-:W-:-:S05]  /*0850*/  @P0 IMAD.WIDE R2, R5, 0xc, R2 ;  /* 0x0000000c05020825 */ /* 0x002fca00078e0202 */
[----:B0-----:R0:W-:Y:S04]  /*0860*/  @P0 STG.E desc[UR4][R2.64], R7 ;  /* 0x0000000702000986 */ /* 0x0011e8000c101904 */
[----:B------:R0:W-:Y:S04]  /*0870*/  @P0 STG.E desc[UR4][R2.64+0x4], RZ ;  /* 0x000004ff02000986 */ /* 0x0001e8000c101904 */
[----:B------:R0:W-:Y:S01]  /*0880*/  @P0 STG.E desc[UR4][R2.64+0x8], RZ ;  /* 0x000008ff02000986 */ /* 0x0001e2000c101904 */
[----:B------:R-:W-:Y:S05]  /*0890*/  @P0 EXIT ;  /* 0x000000000000094d */ /* 0x000fea0003800000 */
[----:B0-----:R-:W0:Y:S02]  /*08a0*/  LDC.64 R2, c[0x0][0x380] ;  /* 0x0000e000ff027b82 */ /* 0x001e240000000a00 */
[----:B0-----:R-:W-:-:S04]  /*08b0*/  IMAD.WIDE R2, R5, 0xc, R2 ;  /* 0x0000000c05027825 */ /* 0x001fc800078e0202 */
[----:B------:R-:W-:Y:S01]  /*08c0*/  IMAD.MOV.U32 R5, RZ, RZ, 0x3e4ccccd ;  /* 0x3e4ccccdff057424 */ /* 0x000fe200078e00ff */
[----:B------:R-:W-:Y:S04]  /*08d0*/  STG.E desc[UR4][R2.64], R4 ;  /* 0x0000000402007986 */ /* 0x000fe8000c101904 */
[----:B------:R-:W-:Y:S04]  /*08e0*/  STG.E desc[UR4][R2.64+0x4], R6 ;  /* 0x0000040602007986 */ /* 0x000fe8000c101904 */
[----:B------:R-:W-:Y:S01]  /*08f0*/  STG.E desc[UR4][R2.64+0x8], R5 ;  /* 0x0000080502007986 */ /* 0x000fe2000c101904 */
[----:B------:R-:W-:Y:S05]  /*0900*/  EXIT ;  /* 0x000000000000794d */ /* 0x000fea0003800000 */
        .weak           $__internal_0_$__cuda_sm20_sqrt_rn_f32_slowpath
        .type           $__internal_0_$__cuda_sm20_sqrt_rn_f32_slowpath,@function
        .size           $__internal_0_$__cuda_sm20_sqrt_rn_f32_slowpath,($__internal_1_$__cuda_sm3x_div_rn_noftz_f32_slowpath - $__internal_0_$__cuda_sm20_sqrt_rn_f32_slowpath)
$__internal_0_$__cuda_sm20_sqrt_rn_f32_slowpath:
[----:B------:R-:W-:-:S13]  /*0910*/  LOP3.LUT P0, RZ, R8, 0x7fffffff, RZ, 0xc0, !PT ;  /* 0x7fffffff08ff7812 */ /* 0x000fda000780c0ff */
[----:B------:R-:W-:Y:S01]  /*0920*/  @!P0 MOV R7, R8 ;  /* 0x0000000800078202 */ /* 0x000fe20000000f00 */
[----:B------:R-:W-:Y:S06]  /*0930*/  @!P0 BRA `(.L_x_13) ;  /* 0x0000000000448947 */ /* 0x000fec0003800000 */
[----:B------:R-:W-:Y:S02]  /*0940*/  FSETP.GEU.FTZ.AND P0, PT, R8, RZ, PT ;  /* 0x000000ff0800720b */ /* 0x000fe40003f1e000 */
[----:B------:R-:W-:-:S11]  /*0950*/  MOV R3, R8 ;  /* 0x0000000800037202 */ /* 0x000fd60000000f00 */
[----:B------:R-:W-:Y:S01]  /*0960*/  @!P0 IMAD.MOV.U32 R7, RZ, RZ, 0x7fffffff ;  /* 0x7fffffffff078424 */ /* 0x000fe200078e00ff */
[----:B------:R-:W-:Y:S06]  /*0970*/  @!P0 BRA `(.L_x_13) ;  /* 0x0000000000348947 */ /* 0x000fec0003800000 */
[----:B------:R-:W-:-:S13]  /*0980*/  FSETP.GTU.FTZ.AND P0, PT, |R3|, +INF , PT ;  /* 0x7f8000000300780b */ /* 0x000fda0003f1c200 */
[----:B------:R-:W-:Y:S01]  /*0990*/  @P0 FADD.FTZ R7, R3, 1 ;  /* 0x3f80000003070421 */ /* 0x000fe20000010000 */
[----:B------:R-:W-:Y:S06]  /*09a0*/  @P0 BRA `(.L_x_13) ;  /* 0x0000000000280947 */ /* 0x000fec0003800000 */
[----:B------:R-:W-:-:S13]  /*09b0*/  FSETP.NEU.FTZ.AND P0, PT, |R3|, +INF , PT ;  /* 0x7f8000000300780b */ /* 0x000fda0003f1d200 */
[----:B------:R-:W-:-:S04]  /*09c0*/  @P0 FFMA R8, R3, 1.84467440737095516160e+19, RZ ;  /* 0x5f80000003080823 */ /* 0x000fc800000000ff */
[----:B------:R-:W0:Y:S02]  /*09d0*/  @P0 MUFU.RSQ R7, R8 ;  /* 0x0000000800070308 */ /* 0x000e240000001400 */
[----:B0-----:R-:W-:Y:S01]  /*09e0*/  @P0 FMUL.FTZ R9, R8, R7 ;  /* 0x0000000708090220 */ /* 0x001fe20000410000 */
[----:B------:R-:W-:Y:S01]  /*09f0*/  @P0 FMUL.FTZ R11, R7, 0.5 ;  /* 0x3f000000070b0820 */ /* 0x000fe20000410000 */
[----:B------:R-:W-:Y:S02]  /*0a00*/  @!P0 MOV R7, R3 ;  /* 0x0000000300078202 */ /* 0x000fe40000000f00 */
[----:B------:R-:W-:-:S04]  /*0a10*/  @P0 FADD.FTZ R10, -R9, -RZ ;  /* 0x800000ff090a0221 */ /* 0x000fc80000010100 */
[----:B------:R-:W-:-:S04]  /*0a20*/  @P0 FFMA R10, R9, R10, R8 ;  /* 0x0000000a090a0223 */ /* 0x000fc80000000008 */
[----:B------:R-:W-:-:S04]  /*0a30*/  @P0 FFMA R10, R10, R11, R9 ;  /* 0x0000000b0a0a0223 */ /* 0x000fc80000000009 */
[----:B------:R-:W-:-:S07]  /*0a40*/  @P0 FMUL.FTZ R7, R10, 2.3283064365386962891e-10 ;  /* 0x2f8000000a070820 */ /* 0x000fce0000410000 */
.L_x_13:
[----:B------:R-:W-:Y:S01]  /*0a50*/  MOV R8, R12 ;  /* 0x0000000c00087202 */ /* 0x000fe20000000f00 */
[----:B------:R-:W-:-:S04]  /*0a60*/  IMAD.MOV.U32 R9, RZ, RZ, 0x0 ;  /* 0x00000000ff097424 */ /* 0x000fc800078e00ff */
[----:B------:R-:W-:Y:S05]  /*0a70*/  RET.REL.NODEC R8 `(_Z11ray_tracingP5Color4Vec3f) ;  /* 0xfffffff408607950 */ /* 0x000fea0003c3ffff */
        .weak           $__internal_1_$__cuda_sm3x_div_rn_noftz_f32_slowpath
        .type           $__internal_1_$__cuda_sm3x_div_rn_noftz_f32_slowpath,@function
        .size           $__internal_1_$__cuda_sm3x_div_rn_noftz_f32_slowpath,(.L_x_27 - $__internal_1_$__cuda_sm3x_div_rn_noftz_f32_slowpath)
$__internal_1_$__cuda_sm3x_div_rn_noftz_f32_slowpath:
[--C-:B------:R-:W-:Y:S01]  /*0a80*/  SHF.R.U32.HI R11, RZ, 0x17, R3.reuse ;  /* 0x00000017ff0b7819 */ /* 0x100fe20000011603 */
[----:B------:R-:W-:Y:S01]  /*0a90*/  BSSY.RECONVERGENT B1, `(.L_x_14) ;  /* 0x0000063000017945 */ /* 0x000fe20003800200 */
[----:B------:R-:W-:Y:S01]  /*0aa0*/  SHF.R.U32.HI R9, RZ, 0x17, R2 ;  /* 0x00000017ff097819 */ /* 0x000fe20000011602 */
[----:B------:R-:W-:Y:S01]  /*0ab0*/  IMAD.MOV.U32 R13, RZ, RZ, R3 ;  /* 0x000000ffff0d7224 */ /* 0x000fe200078e0003 */
[----:B------:R-:W-:Y:S02]  /*0ac0*/  LOP3.LUT R11, R11, 0xff, RZ, 0xc0, !PT ;  /* 0x000000ff0b0b7812 */ /* 0x000fe400078ec0ff */
[----:B------:R-:W-:Y:S02]  /*0ad0*/  LOP3.LUT R16, R9, 0xff, RZ, 0xc0, !PT ;  /* 0x000000ff09107812 */ /* 0x000fe400078ec0ff */
[----:B------:R-:W-:Y:S02]  /*0ae0*/  IADD3 R14, PT, PT, R11, -0x1, RZ ;  /* 0xffffffff0b0e7810 */ /* 0x000fe40007ffe0ff */
[----:B------:R-:W-:-:S02]  /*0af0*/  IADD3 R12, PT, PT, R16, -0x1, RZ ;  /* 0xffffffff100c7810 */ /* 0x000fc40007ffe0ff */
[----:B------:R-:W-:-:S04]  /*0b00*/  ISETP.GT.U32.AND P0, PT, R14, 0xfd, PT ;  /* 0x000000fd0e00780c */ /* 0x000fc80003f04070 */
[----:B------:R-:W-:-:S13]  /*0b10*/  ISETP.GT.U32.OR P0, PT, R12, 0xfd, P0 ;  /* 0x000000fd0c00780c */ /* 0x000fda0000704470 */
[----:B------:R-:W-:Y:S01]  /*0b20*/  @!P0 MOV R9, RZ ;  /* 0x000000ff00098202 */ /* 0x000fe20000000f00 */
[----:B------:R-:W-:Y:S06]  /*0b30*/  @!P0 BRA `(.L_x_15) ;  /* 0x00000000005c8947 */ /* 0x000fec0003800000 */
[----:B------:R-:W-:Y:S02]  /*0b40*/  FSETP.GTU.FTZ.AND P0, PT, |R2|, +INF , PT ;  /* 0x7f8000000200780b */ /* 0x000fe40003f1c200 */
[----:B------:R-:W-:-:S04]  /*0b50*/  FSETP.GTU.FTZ.AND P1, PT, |R3|, +INF , PT ;  /* 0x7f8000000300780b */ /* 0x000fc80003f3c200 */
[----:B------:R-:W-:-:S13]  /*0b60*/  PLOP3.LUT P0, PT, P0, P1, PT, 0xf8, 0x8f ;  /* 0x00000000008f781c */ /* 0x000fda0000703f70 */
[----:B------:R-:W-:Y:S05]  /*0b70*/  @P0 BRA `(.L_x_16) ;  /* 0x00000004004c0947 */ /* 0x000fea0003800000 */
[----:B------:R-:W-:-:S13]  /*0b80*/  LOP3.LUT P0, RZ, R13, 0x7fffffff, R2, 0xc8, !PT ;  /* 0x7fffffff0dff7812 */ /* 0x000fda000780c802 */
[----:B------:R-:W-:Y:S05]  /*0b90*/  @!P0 BRA `(.L_x_17) ;  /* 0x00000004003c8947 */ /* 0x000fea0003800000 */
[C---:B------:R-:W-:Y:S02]  /*0ba0*/  FSETP.NEU.FTZ.AND P2, PT, |R2|.reuse, +INF , PT ;  /* 0x7f8000000200780b */ /* 0x040fe40003f5d200 */
[----:B------:R-:W-:Y:S02]  /*0bb0*/  FSETP.NEU.FTZ.AND P1, PT, |R3|, +INF , PT ;  /* 0x7f8000000300780b */ /* 0x000fe40003f3d200 */
[----:B------:R-:W-:-:S11]  /*0bc0*/  FSETP.NEU.FTZ.AND P0, PT, |R2|, +INF , PT ;  /* 0x7f8000000200780b */ /* 0x000fd60003f1d200 */
[----:B------:R-:W-:Y:S05]  /*0bd0*/  @!P1 BRA !P2, `(.L_x_17) ;  /* 0x00000004002c9947 */ /* 0x000fea0005000000 */
[----:B------:R-:W-:-:S04]  /*0be0*/  LOP3.LUT P2, RZ, R2, 0x7fffffff, RZ, 0xc0, !PT ;  /* 0x7fffffff02ff7812 */ /* 0x000fc8000784c0ff */
[----:B------:R-:W-:-:S13]  /*0bf0*/  PLOP3.LUT P1, PT, P1, P2, PT, 0x2f, 0xf2 ;  /* 0x0000000000f2781c */ /* 0x000fda0000f24577 */
[----:B------:R-:W-:Y:S05]  /*0c00*/  @P1 BRA `(.L_x_18) ;  /* 0x0000000400181947 */ /* 0x000fea0003800000 */
[----:B------:R-:W-:-:S04]  /*0c10*/  LOP3.LUT P1, RZ, R13, 0x7fffffff, RZ, 0xc0, !PT ;  /* 0x7fffffff0dff7812 */ /* 0x000fc8000782c0ff */
[----:B------:R-:W-:-:S13]  /*0c20*/  PLOP3.LUT P0, PT, P0, P1, PT, 0x2f, 0xf2 ;  /* 0x0000000000f2781c */ /* 0x000fda0000702577 */
[----:B------:R-:W-:Y:S05]  /*0c30*/  @P0 BRA `(.L_x_19) ;  /* 0x0000000400000947 */ /* 0x000fea0003800000 */
[----:B------:R-:W-:Y:S02]  /*0c40*/  ISETP.GE.AND P0, PT, R12, RZ, PT ;  /* 0x000000ff0c00720c */ /* 0x000fe40003f06270 */
[----:B------:R-:W-:-:S11]  /*0c50*/  ISETP.GE.AND P1, PT, R14, RZ, PT ;  /* 0x000000ff0e00720c */ /* 0x000fd60003f26270 */
[----:B------:R-:W-:Y:S01]  /*0c60*/  @P0 MOV R9, RZ ;  /* 0x000000ff00090202 */ /* 0x000fe20000000f00 */
[----:B------:R-:W-:Y:S02]  /*0c70*/  @!P0 IMAD.MOV.U32 R9, RZ, RZ, -0x40 ;  /* 0xffffffc0ff098424 */ /* 0x000fe400078e00ff */
[----:B------:R-:W-:Y:S01]  /*0c80*/  @!P0 FFMA R2, R2, 1.84467440737095516160e+19, RZ ;  /* 0x5f80000002028823 */ /* 0x000fe200000000ff */
[----:B------:R-:W-:Y:S02]  /*0c90*/  @!P1 FFMA R13, R3, 1.84467440737095516160e+19, RZ ;  /* 0x5f800000030d9823 */ /* 0x000fe400000000ff */
[----:B------:R-:W-:-:S07]  /*0ca0*/  @!P1 IADD3 R9, PT, PT, R9, 0x40, RZ ;  /* 0x0000004009099810 */ /* 0x000fce0007ffe0ff */
.L_x_15:
[----:B------:R-:W-:Y:S01]  /*0cb0*/  LEA R12, R11, 0xc0800000, 0x17 ;  /* 0xc08000000b0c7811 */ /* 0x000fe200078eb8ff */
[----:B------:R-:W-:Y:S03]  /*0cc0*/  BSSY.RECONVERGENT B2, `(.L_x_20) ;  /* 0x0000036000027945 */ /* 0x000fe60003800200 */
[----:B------:R-:W-:Y:S01]  /*0cd0*/  IADD3 R13, PT, PT, -R12, R13, RZ ;  /* 0x0000000d0c0d7210 */ /* 0x000fe20007ffe1ff */
[----:B------:R-:W-:-:S03]  /*0ce0*/  VIADD R12, R16, 0xffffff81 ;  /* 0xffffff81100c7836 */ /* 0x000fc60000000000 */
[----:B------:R-:W0:Y:S01]  /*0cf0*/  MUFU.RCP R14, R13 ;  /* 0x0000000d000e7308 */ /* 0x000e220000001000 */
[----:B------:R-:W-:Y:S01]  /*0d00*/  FADD.FTZ R15, -R13, -RZ ;  /* 0x800000ff0d0f7221 */ /* 0x000fe20000010100 */
[C---:B------:R-:W-:Y:S01]  /*0d10*/  IMAD R2, R12.reuse, -0x800000, R2 ;  /* 0xff8000000c027824 */ /* 0x040fe200078e0202 */
[----:B------:R-:W-:-:S04]  /*0d20*/  IADD3 R12, PT, PT, R12, 0x7f, -R11 ;  /* 0x0000007f0c0c7810 */ /* 0x000fc80007ffe80b */
[----:B------:R-:W-:Y:S01]  /*0d30*/  IADD3 R12, PT, PT, R12, R9, RZ ;  /* 0x000000090c0c7210 */ /* 0x000fe20007ffe0ff */
[----:B0-----:R-:W-:-:S04]  /*0d40*/  FFMA R17, R14, R15, 1 ;  /* 0x3f8000000e117423 */ /* 0x001fc8000000000f */
[----:B------:R-:W-:-:S04]  /*0d50*/  FFMA R19, R14, R17, R14 ;  /* 0x000000110e137223 */ /* 0x000fc8000000000e */
[----:B------:R-:W-:-:S04]  /*0d60*/  FFMA R14, R2, R19, RZ ;  /* 0x00000013020e7223 */ /* 0x000fc800000000ff */
[----:B------:R-:W-:-:S04]  /*0d70*/  FFMA R17, R15, R14, R2 ;  /* 0x0000000e0f117223 */ /* 0x000fc80000000002 */
[----:B------:R-:W-:-:S04]  /*0d80*/  FFMA R14, R19, R17, R14 ;  /* 0x00000011130e7223 */ /* 0x000fc8000000000e */
[----:B------:R-:W-:-:S04]  /*0d90*/  FFMA R15, R15, R14, R2 ;  /* 0x0000000e0f0f7223 */ /* 0x000fc80000000002 */
[----:B------:R-:W-:-:S05]  /*0da0*/  FFMA R2, R19, R15, R14 ;  /* 0x0000000f13027223 */ /* 0x000fca000000000e */
[----:B------:R-:W-:-:S04]  /*0db0*/  SHF.R.U32.HI R11, RZ, 0x17, R2 ;  /* 0x00000017ff0b7819 */ /* 0x000fc80000011602 */
[----:B------:R-:W-:-:S04]  /*0dc0*/  LOP3.LUT R11, R11, 0xff, RZ, 0xc0, !PT ;  /* 0x000000ff0b0b7812 */ /* 0x000fc800078ec0ff */
[----:B------:R-:W-:-:S05]  /*0dd0*/  IADD3 R13, PT, PT, R11, R12, RZ ;  /* 0x0000000c0b0d7210 */ /* 0x000fca0007ffe0ff */
[----:B------:R-:W-:-:S05]  /*0de0*/  VIADD R9, R13, 0xffffffff ;  /* 0xffffffff0d097836 */ /* 0x000fca0000000000 */
[----:B------:R-:W-:-:S13]  /*0df0*/  ISETP.GE.U32.AND P0, PT, R9, 0xfe, PT ;  /* 0x000000fe0900780c */ /* 0x000fda0003f06070 */
[----:B------:R-:W-:Y:S05]  /*0e00*/  @!P0 BRA `(.L_x_21) ;  /* 0x0000000000808947 */ /* 0x000fea0003800000 */
[----:B------:R-:W-:-:S13]  /*0e10*/  ISETP.GT.AND P0, PT, R13, 0xfe, PT ;  /* 0x000000fe0d00780c */ /* 0x000fda0003f04270 */
[----:B------:R-:W-:Y:S05]  /*0e20*/  @P0 BRA `(.L_x_22) ;  /* 0x00000000006c0947 */ /* 0x000fea0003800000 */
[----:B------:R-:W-:-:S13]  /*0e30*/  ISETP.GE.AND P0, PT, R13, 0x1, PT ;  /* 0x000000010d00780c */ /* 0x000fda0003f06270 */
[----:B------:R-:W-:Y:S05]  /*0e40*/  @P0 BRA `(.L_x_23) ;  /* 0x0000000000740947 */ /* 0x000fea0003800000 */
[----:B------:R-:W-:Y:S02]  /*0e50*/  ISETP.GE.AND P0, PT, R13, -0x18, PT ;  /* 0xffffffe80d00780c */ /* 0x000fe40003f06270 */
[----:B------:R-:W-:-:S11]  /*0e60*/  LOP3.LUT R2, R2, 0x80000000, RZ, 0xc0, !PT ;  /* 0x8000000002027812 */ /* 0x000fd600078ec0ff */
[----:B------:R-:W-:Y:S05]  /*0e70*/  @!P0 BRA `(.L_x_23) ;  /* 0x0000000000688947 */ /* 0x000fea0003800000 */
[CCC-:B------:R-:W-:Y:S01]  /*0e80*/  FFMA.RZ R9, R19.reuse, R15.reuse, R14.reuse ;  /* 0x0000000f13097223 */ /* 0x1c0fe2000000c00e */
[-CC-:B------:R-:W-:Y:S01]  /*0e90*/  FFMA.RM R12, R19, R15.reuse, R14.reuse ;  /* 0x0000000f130c7223 */ /* 0x180fe2000000400e */
[C---:B------:R-:W-:Y:S02]  /*0ea0*/  ISETP.NE.AND P2, PT, R13.reuse, RZ, PT ;  /* 0x000000ff0d00720c */ /* 0x040fe40003f45270 */
[----:B------:R-:W-:Y:S02]  /*0eb0*/  ISETP.NE.AND P1, PT, R13, RZ, PT ;  /* 0x000000ff0d00720c */ /* 0x000fe40003f25270 */
[----:B------:R-:W-:Y:S01]  /*0ec0*/  LOP3.LUT R11, R9, 0x7fffff, RZ, 0xc0, !PT ;  /* 0x007fffff090b7812 */ /* 0x000fe200078ec0ff */
[----:B------:R-:W-:Y:S01]  /*0ed0*/  FFMA.RP R9, R19, R15, R14 ;  /* 0x0000000f13097223 */ /* 0x000fe2000000800e */
[----:B------:R-:W-:Y:S02]  /*0ee0*/  IADD3 R14, PT, PT, R13, 0x20, RZ ;  /* 0x000000200d0e7810 */ /* 0x000fe40007ffe0ff */
[----:B------:R-:W-:-:S02]  /*0ef0*/  LOP3.LUT R11, R11, 0x800000, RZ, 0xfc, !PT ;  /* 0x008000000b0b7812 */ /* 0x000fc400078efcff */
[----:B------:R-:W-:Y:S02]  /*0f00*/  IADD3 R13, PT, PT, -R13, RZ, RZ ;  /* 0x000000ff0d0d7210 */ /* 0x000fe40007ffe1ff */
[----:B------:R-:W-:Y:S02]  /*0f10*/  SHF.L.U32 R14, R11, R14, RZ ;  /* 0x0000000e0b0e7219 */ /* 0x000fe400000006ff */
[----:B------:R-:W-:Y:S02]  /*0f20*/  FSETP.NEU.FTZ.AND P0, PT, R9, R12, PT ;  /* 0x0000000c0900720b */ /* 0x000fe40003f1d000 */
[----:B------:R-:W-:Y:S02]  /*0f30*/  SEL R12, R13, RZ, P2 ;  /* 0x000000ff0d0c7207 */ /* 0x000fe40001000000 */
[----:B------:R-:W-:Y:S02]  /*0f40*/  ISETP.NE.AND P1, PT, R14, RZ, P1 ;  /* 0x000000ff0e00720c */ /* 0x000fe40000f25270 */
[----:B------:R-:W-:-:S02]  /*0f50*/  SHF.R.U32.HI R12, RZ, R12, R11 ;  /* 0x0000000cff0c7219 */ /* 0x000fc4000001160b */
[----:B------:R-:W-:Y:S02]  /*0f60*/  PLOP3.LUT P0, PT, P0, P1, PT, 0xf8, 0x8f ;  /* 0x00000000008f781c */ /* 0x000fe40000703f70 */
[----:B------:R-:W-:Y:S02]  /*0f70*/  SHF.R.U32.HI R14, RZ, 0x1, R12 ;  /* 0x00000001ff0e7819 */ /* 0x000fe4000001160c */
[----:B------:R-:W-:-:S04]  /*0f80*/  SEL R9, RZ, 0x1, !P0 ;  /* 0x00000001ff097807 */ /* 0x000fc80004000000 */
[----:B------:R-:W-:-:S04]  /*0f90*/  LOP3.LUT R9, R9, 0x1, R14, 0xf8, !PT ;  /* 0x0000000109097812 */ /* 0x000fc800078ef80e */
[----:B------:R-:W-:-:S05]  /*0fa0*/  LOP3.LUT R9, R9, R12, RZ, 0xc0, !PT ;  /* 0x0000000c09097212 */ /* 0x000fca00078ec0ff */
[----:B------:R-:W-:-:S05]  /*0fb0*/  IMAD.IADD R9, R14, 0x1, R9 ;  /* 0x000000010e097824 */ /* 0x000fca00078e0209 */
[----:B------:R-:W-:Y:S01]  /*0fc0*/  LOP3.LUT R2, R9, R2, RZ, 0xfc, !PT ;  /* 0x0000000209027212 */ /* 0x000fe200078efcff */
[----:B------:R-:W-:Y:S06]  /*0fd0*/  BRA `(.L_x_23) ;  /* 0x0000000000107947 */ /* 0x000fec0003800000 */
.L_x_22:
[----:B------:R-:W-:-:S04]  /*0fe0*/  LOP3.LUT R2, R2, 0x80000000, RZ, 0xc0, !PT ;  /* 0x8000000002027812 */ /* 0x000fc800078ec0ff */
[----:B------:R-:W-:Y:S01]  /*0ff0*/  LOP3.LUT R2, R2, 0x7f800000, RZ, 0xfc, !PT ;  /* 0x7f80000002027812 */ /* 0x000fe200078efcff */
[----:B------:R-:W-:Y:S06]  /*1000*/  BRA `(.L_x_23) ;  /* 0x0000000000047947 */ /* 0x000fec0003800000 */
.L_x_21:
[----:B------:R-:W-:-:S07]  /*1010*/  LEA R2, R12, R2, 0x17 ;  /* 0x000000020c027211 */ /* 0x000fce00078eb8ff */
.L_x_23:
[----:B------:R-:W-:Y:S05]  /*1020*/  BSYNC.RECONVERGENT B2 ;  /* 0x0000000000027941 */ /* 0x000fea0003800200 */
.L_x_20:
[----:B------:R-:W-:Y:S05]  /*1030*/  BRA `(.L_x_24) ;  /* 0x0000000000207947 */ /* 0x000fea0003800000 */
.L_x_19:
[----:B------:R-:W-:-:S04]  /*1040*/  LOP3.LUT R2, R13, 0x80000000, R2, 0x48, !PT ;  /* 0x800000000d027812 */ /* 0x000fc800078e4802 */
[----:B------:R-:W-:Y:S01]  /*1050*/  LOP3.LUT R2, R2, 0x7f800000, RZ, 0xfc, !PT ;  /* 0x7f80000002027812 */ /* 0x000fe200078efcff */
[----:B------:R-:W-:Y:S06]  /*1060*/  BRA `(.L_x_24) ;  /* 0x0000000000147947 */ /* 0x000fec0003800000 */
.L_x_18:
[----:B------:R-:W-:Y:S01]  /*1070*/  LOP3.LUT R2, R13, 0x80000000, R2, 0x48, !PT ;  /* 0x800000000d027812 */ /* 0x000fe200078e4802 */
[----:B------:R-:W-:Y:S06]  /*1080*/  BRA `(.L_x_24) ;  /* 0x00000000000c7947 */ /* 0x000fec0003800000 */
.L_x_17:
[----:B------:R-:W0:Y:S01]  /*1090*/  MUFU.RSQ R2, -QNAN ;  /* 0xffc0000000027908 */ /* 0x000e220000001400 */
[----:B------:R-:W-:Y:S05]  /*10a0*/  BRA `(.L_x_24) ;  /* 0x0000000000047947 */ /* 0x000fea0003800000 */
.L_x_16:
[----:B------:R-:W-:-:S07]  /*10b0*/  FADD.FTZ R2, R2, R3 ;  /* 0x0000000302027221 */ /* 0x000fce0000010000 */
.L_x_24:
[----:B------:R-:W-:Y:S05]  /*10c0*/  BSYNC.RECONVERGENT B1 ;  /* 0x0000000000017941 */ /* 0x000fea0003800200 */
.L_x_14:
[----:B------:R-:W-:-:S04]  /*10d0*/  HFMA2 R11, -RZ, RZ, 0, 0 ;  /* 0x00000000ff0b7431 */ /* 0x000fc800000001ff */
[----:B0-----:R-:W-:Y:S05]  /*10e0*/  RET.REL.NODEC R10 `(_Z11ray_tracingP5Color4Vec3f) ;  /* 0xffffffec0ac47950 */ /* 0x001fea0003c3ffff */
.L_x_25:
[----:B------:R-:W-:-:S00]  /*10f0*/  BRA `(.L_x_25) ;  /* 0xfffffffc00fc7947 */ /* 0x000fc0000383ffff */
[----:B------:R-:W-:-:S00]  /*1100*/  NOP ;  /* 0x0000000000007918 */ /* 0x000fc00000000000 */
[----:B------:R-:W-:-:S00]  /*1110*/  NOP ;  /* 0x0000000000007918 */ /* 0x000fc00000000000 */
[----:B------:R-:W-:-:S00]  /*1120*/  NOP ;  /* 0x0000000000007918 */ /* 0x000fc00000000000 */
[----:B------:R-:W-:-:S00]  /*1130*/  NOP ;  /* 0x0000000000007918 */ /* 0x000fc00000000000 */
[----:B------:R-:W-:-:S00]  /*1140*/  NOP ;  /* 0x0000000000007918 */ /* 0x000fc00000000000 */
[----:B------:R-:W-:-:S00]  /*1150*/  NOP ;  /* 0x0000000000007918 */ /* 0x000fc00000000000 */
[----:B------:R-:W-:-:S00]  /*1160*/  NOP ;  /* 0x0000000000007918 */ /* 0x000fc00000000000 */
[----:B------:R-:W-:-:S00]  /*1170*/  NOP ;  /* 0x0000000000007918 */ /* 0x000fc00000000000 */
.L_x_27:


//--------------------- .nv.shared.reserved.0     --------------------------
	.section	.nv.shared.reserved.0,"aw",@nobits
	.weak		__nv_reservedSMEM_offset_0_alias
	.size		__nv_reservedSMEM_offset_0_alias, 0, 64
	.other		__nv_reservedSMEM_offset_0_alias,@"STO_CUDA_RESERVED_SHARED STV_DEFAULT"
__nv_reservedSMEM_offset_0_alias:
	.zero		0
	.zero		64


//--------------------- .nv.constant0._Z11ray_tracingP5Color4Vec3f --------------------------
	.section	.nv.constant0._Z11ray_tracingP5Color4Vec3f,"a",@progbits
	.sectionflags	@""
	.align	4
.nv.constant0._Z11ray_tracingP5Color4Vec3f:
	.zero		920


//--------------------- SYMBOLS --------------------------

	.type		.nv.reservedSmem.offset0,@object
	.size		.nv.reservedSmem.offset0,0x4
